	.headerflags	@"EF_CUDA_TEXMODE_UNIFIED EF_CUDA_64BIT_ADDRESS EF_CUDA_ACCELERATORS EF_CUDA_SM90 EF_CUDA_VIRTUAL_SM(EF_CUDA_SM90)"
	.elftype	@"ET_EXEC"


//--------------------- .nv.info                  --------------------------
	.section	.nv.info,"",@"SHT_CUDA_INFO"
	.align	4


	//----- nvinfo : EIATTR_REGCOUNT
	.align		4
        /*0000*/ 	.byte	0x04, 0x2f
        /*0002*/ 	.short	(.L_2 - .L_1)
	.align		4
.L_1:
        /*0004*/ 	.word	index@(triton_poi_fused_add_mean_mul_pow_rsqrt_0)
        /*0008*/ 	.word	0x00000010


	//----- nvinfo : EIATTR_MIN_STACK_SIZE
	.align		4
.L_2:
        /*000c*/ 	.byte	0x04, 0x12
        /*000e*/ 	.short	(.L_4 - .L_3)
	.align		4
.L_3:
        /*0010*/ 	.word	index@(triton_poi_fused_add_mean_mul_pow_rsqrt_0)
        /*0014*/ 	.word	0x00000000


	//----- nvinfo : EIATTR_FRAME_SIZE
	.align		4
.L_4:
        /*0018*/ 	.byte	0x04, 0x11
        /*001a*/ 	.short	(.L_6 - .L_5)
	.align		4
.L_5:
        /*001c*/ 	.word	index@(triton_poi_fused_add_mean_mul_pow_rsqrt_0)
        /*0020*/ 	.word	0x00000000


	//----- nvinfo : EIATTR_MIN_STACK_SIZE
	.align		4
.L_6:
        /*0024*/ 	.byte	0x04, 0x12
        /*0026*/ 	.short	(.L_8 - .L_7)
	.align		4
.L_7:
        /*0028*/ 	.word	index@(triton_poi_fused_add_mean_mul_pow_rsqrt_0)
        /*002c*/ 	.word	0x00000000
.L_8:


//--------------------- .nv.info.triton_poi_fused_add_mean_mul_pow_rsqrt_0 --------------------------
	.section	.nv.info.triton_poi_fused_add_mean_mul_pow_rsqrt_0,"",@"SHT_CUDA_INFO"
	.sectionflags	@""
	.align	4


	//----- nvinfo : EIATTR_CUDA_API_VERSION
	.align		4
        /*0000*/ 	.byte	0x04, 0x37
        /*0002*/ 	.short	(.L_10 - .L_9)
.L_9:
        /*0004*/ 	.word	0x0000007c


	//----- nvinfo : EIATTR_KPARAM_INFO
	.align		4
.L_10:
        /*0008*/ 	.byte	0x04, 0x17
        /*000a*/ 	.short	(.L_12 - .L_11)
.L_11:
        /*000c*/ 	.word	0x00000000
        /*0010*/ 	.short	0x0003
        /*0012*/ 	.short	0x0018
        /*0014*/ 	.byte	0x00, 0xf0, 0x11, 0x00


	//----- nvinfo : EIATTR_KPARAM_INFO
	.align		4
.L_12:
        /*0018*/ 	.byte	0x04, 0x17
        /*001a*/ 	.short	(.L_14 - .L_13)
.L_13:
        /*001c*/ 	.word	0x00000000
        /*0020*/ 	.short	0x0002
        /*0022*/ 	.short	0x0010
        /*0024*/ 	.byte	0x00, 0xf4, 0x21, 0x00


	//----- nvinfo : EIATTR_KPARAM_INFO
	.align		4
.L_14:
        /*0028*/ 	.byte	0x04, 0x17
        /*002a*/ 	.short	(.L_16 - .L_15)
.L_15:
        /*002c*/ 	.word	0x00000000
        /*0030*/ 	.short	0x0001
        /*0032*/ 	.short	0x0008
        /*0034*/ 	.byte	0x00, 0xf4, 0x21, 0x00


	//----- nvinfo : EIATTR_KPARAM_INFO
	.align		4
.L_16:
        /*0038*/ 	.byte	0x04, 0x17
        /*003a*/ 	.short	(.L_18 - .L_17)
.L_17:
        /*003c*/ 	.word	0x00000000
        /*0040*/ 	.short	0x0000
        /*0042*/ 	.short	0x0000
        /*0044*/ 	.byte	0x00, 0xf4, 0x21, 0x00


	//----- nvinfo : EIATTR_SPARSE_MMA_MASK
	.align		4
.L_18:
        /*0048*/ 	.byte	0x03, 0x50
        /*004a*/ 	.short	0x0000


	//----- nvinfo : EIATTR_MAXREG_COUNT
	.align		4
        /*004c*/ 	.byte	0x03, 0x1b
        /*004e*/ 	.short	0x00ff


	//----- nvinfo : EIATTR_EXIT_INSTR_OFFSETS
	.align		4
        /*0050*/ 	.byte	0x04, 0x1c
        /*0052*/ 	.short	(.L_20 - .L_19)


	//   ....[0]....
.L_19:
        /*0054*/ 	.word	0x00000240


	//   ....[1]....
        /*0058*/ 	.word	0x00000260


	//----- nvinfo : EIATTR_REQNTID
	.align		4
.L_20:
        /*005c*/ 	.byte	0x04, 0x10
        /*005e*/ 	.short	(.L_22 - .L_21)
.L_21:
        /*0060*/ 	.word	0x00000080
        /*0064*/ 	.word	0x00000001
        /*0068*/ 	.word	0x00000001


	//----- nvinfo : EIATTR_CBANK_PARAM_SIZE
	.align		4
.L_22:
        /*006c*/ 	.byte	0x03, 0x19
        /*006e*/ 	.short	0x001c


	//----- nvinfo : EIATTR_PARAM_CBANK
	.align		4
        /*0070*/ 	.byte	0x04, 0x0a
        /*0072*/ 	.short	(.L_24 - .L_23)
	.align		4
.L_23:
        /*0074*/ 	.word	index@(.nv.constant0.triton_poi_fused_add_mean_mul_pow_rsqrt_0)
        /*0078*/ 	.short	0x0210
        /*007a*/ 	.short	0x001c


	//----- nvinfo : EIATTR_SW_WAR
	.align		4
.L_24:
        /*007c*/ 	.byte	0x04, 0x36
        /*007e*/ 	.short	(.L_26 - .L_25)
.L_25:
        /*0080*/ 	.word	0x00000008
.L_26:


//--------------------- .nv.callgraph             --------------------------
	.section	.nv.callgraph,"",@"SHT_CUDA_CALLGRAPH"
	.align	4
	.sectionentsize	8
	.align		4
        /*0000*/ 	.word	0x00000000
	.align		4
        /*0004*/ 	.word	0xffffffff
	.align		4
        /*0008*/ 	.word	0x00000000
	.align		4
        /*000c*/ 	.word	0xfffffffe
	.align		4
        /*0010*/ 	.word	0x00000000
	.align		4
        /*0014*/ 	.word	0xfffffffd
	.align		4
        /*0018*/ 	.word	0x00000000
	.align		4
        /*001c*/ 	.word	0xfffffffc


//--------------------- .nv.constant4             --------------------------
	.section	.nv.constant4,"a",@progbits
	.align	8
	.align		8
.nv.constant4:
        /*0000*/ 	.dword	_$_str


//--------------------- .text.triton_poi_fused_add_mean_mul_pow_rsqrt_0 --------------------------
	.section	.text.triton_poi_fused_add_mean_mul_pow_rsqrt_0,"ax",@progbits
	.align	128
        .global         triton_poi_fused_add_mean_mul_pow_rsqrt_0
        .type           triton_poi_fused_add_mean_mul_pow_rsqrt_0,@function
        .size           triton_poi_fused_add_mean_mul_pow_rsqrt_0,(.L_x_1 - triton_poi_fused_add_mean_mul_pow_rsqrt_0)
        .other          triton_poi_fused_add_mean_mul_pow_rsqrt_0,@"STO_CUDA_ENTRY STV_DEFAULT"
triton_poi_fused_add_mean_mul_pow_rsqrt_0:
.text.triton_poi_fused_add_mean_mul_pow_rsqrt_0:
[----:B------:R-:W0:Y:S02]  /*0000*/  LDC R1, c[0x0][0x28] ;  /* 0x00000a00ff017b82 */ /* 0x000e240000000800 */
[----:B------:R-:W1:Y:S01]  /*0010*/  S2R R0, SR_TID.X ;  /* 0x0000000000007919 */ /* 0x000e620000002100 */
[----:B------:R-:W2:Y:S01]  /*0020*/  LDC.64 R2, c[0x0][0x210] ;  /* 0x00008400ff027b82 */ /* 0x000ea20000000a00 */
[----:B------:R-:W-:Y:S01]  /*0030*/  CS2R R10, SRZ ;  /* 0x00000000000a7805 */ /* 0x000fe2000001ff00 */
[----:B------:R-:W-:Y:S01]  /*0040*/  ULDC.64 UR4, c[0x0][0x208] ;  /* 0x0000820000047ab9 */ /* 0x000fe20000000a00 */
[----:B------:R-:W3:Y:S01]  /*0050*/  S2R R5, SR_CTAID.X ;  /* 0x0000000000057919 */ /* 0x000ee20000002500 */
[----:B------:R-:W-:-:S04]  /*0060*/  CS2R R12, SRZ ;  /* 0x00000000000c7805 */ /* 0x000fc8000001ff00 */
[----:B------:R-:W4:Y:S01]  /*0070*/  LDC.64 R6, c[0x0][0x218] ;  /* 0x00008600ff067b82 */ /* 0x000f220000000a00 */
[----:B-1----:R-:W-:-:S04]  /*0080*/  LOP3.LUT R0, R0, 0x7f, RZ, 0xc0, !PT ;  /* 0x0000007f00007812 */ /* 0x002fc800078ec0ff */
[----:B---3--:R-:W-:-:S04]  /*0090*/  LEA R0, R5, R0, 0x7 ;  /* 0x0000000005007211 */ /* 0x008fc800078e38ff */
[----:B------:R-:W-:Y:S02]  /*00a0*/  SHF.R.S32.HI R5, RZ, 0x1f, R0 ;  /* 0x0000001fff057819 */ /* 0x000fe40000011400 */
[----:B------:R-:W-:Y:S02]  /*00b0*/  ISETP.GE.AND P0, PT, R0, 0x100, PT ;  /* 0x000001000000780c */ /* 0x000fe40003f06270 */
[----:B------:R-:W-:-:S04]  /*00c0*/  LEA.HI R5, R5, R0, RZ, 0x2 ;  /* 0x0000000005057211 */ /* 0x000fc800078f10ff */
[----:B------:R-:W-:-:S05]  /*00d0*/  LOP3.LUT R9, R5, 0xfffffffc, RZ, 0xc0, !PT ;  /* 0xfffffffc05097812 */ /* 0x000fca00078ec0ff */
[----:B--2---:R-:W-:-:S05]  /*00e0*/  IMAD.WIDE R4, R9, 0x4, R2 ;  /* 0x0000000409047825 */ /* 0x004fca00078e0202 */
[----:B------:R-:W2:Y:S04]  /*00f0*/  @!P0 LDG.E.EL R11, desc[UR4][R4.64+0x4] ;  /* 0x00000404040b8981 */ /* 0x000ea8000c2e1900 */
[----:B------:R-:W3:Y:S04]  /*0100*/  @!P0 LDG.E.EL R10, desc[UR4][R4.64] ;  /* 0x00000004040a8981 */ /* 0x000ee8000c2e1900 */
[----:B------:R-:W5:Y:S04]  /*0110*/  @!P0 LDG.E.EL R12, desc[UR4][R4.64+0x8] ;  /* 0x00000804040c8981 */ /* 0x000f68000c2e1900 */
[----:B------:R1:W5:Y:S01]  /*0120*/  @!P0 LDG.E.EL R13, desc[UR4][R4.64+0xc] ;  /* 0x00000c04040d8981 */ /* 0x000362000c2e1900 */
[----:B------:R-:W-:Y:S01]  /*0130*/  IADD3 R9, R0, -R9, RZ ;  /* 0x8000000900097210 */ /* 0x000fe20007ffe0ff */
[----:B------:R-:W-:-:S04]  /*0140*/  IMAD.WIDE R2, R0, 0x4, R2 ;  /* 0x0000000400027825 */ /* 0x000fc800078e0202 */
[----:B----4-:R-:W-:Y:S01]  /*0150*/  IMAD.WIDE R6, R9, 0x4, R6 ;  /* 0x0000000409067825 */ /* 0x010fe200078e0206 */
[----:B------:R-:W-:Y:S01]  /*0160*/  CS2R R8, SRZ ;  /* 0x0000000000087805 */ /* 0x000fe2000001ff00 */
[----:B-1----:R-:W1:Y:S05]  /*0170*/  LDC.64 R4, c[0x0][0x220] ;  /* 0x00008800ff047b82 */ /* 0x002e6a0000000a00 */
[----:B------:R1:W4:Y:S04]  /*0180*/  @!P0 LDG.E R8, desc[UR4][R2.64] ;  /* 0x0000000402088981 */ /* 0x000328000c1e1900 */
[----:B------:R-:W4:Y:S01]  /*0190*/  @!P0 LDG.E.EL R9, desc[UR4][R6.64] ;  /* 0x0000000406098981 */ /* 0x000f22000c2e1900 */
[----:B-1----:R-:W-:-:S04]  /*01a0*/  IMAD.WIDE R2, R0, 0x4, R4 ;  /* 0x0000000400027825 */ /* 0x002fc800078e0204 */
[----:B--2---:R-:W-:-:S04]  /*01b0*/  FMUL R11, R11, R11 ;  /* 0x0000000b0b0b7220 */ /* 0x004fc80000400000 */
[----:B---3--:R-:W-:-:S04]  /*01c0*/  FFMA R11, R10, R10, R11 ;  /* 0x0000000a0a0b7223 */ /* 0x008fc8000000000b */
[----:B-----5:R-:W-:Y:S01]  /*01d0*/  FFMA R12, R12, R12, R11 ;  /* 0x0000000c0c0c7223 */ /* 0x020fe2000000000b */
[----:B------:R-:W-:-:S03]  /*01e0*/  HFMA2.MMA R11, -RZ, RZ, 1.625, 0 ;  /* 0x3e800000ff0b7435 */ /* 0x000fc600000001ff */
[----:B------:R-:W-:-:S07]  /*01f0*/  FFMA R12, R13, R13, R12 ;  /* 0x0000000d0d0c7223 */ /* 0x000fce000000000c */
[----:B------:R-:W-:-:S04]  /*0200*/  FFMA R12, R12, R11, 9.9999997473787516356e-06 ;  /* 0x3727c5ac0c0c7423 */ /* 0x000fc8000000000b */
[----:B------:R-:W4:Y:S02]  /*0210*/  MUFU.RSQ R11, R12 ;  /* 0x0000000c000b7308 */ /* 0x000f240000001400 */
[----:B----4-:R-:W-:-:S04]  /*0220*/  FMUL R8, R11, R8 ;  /* 0x000000080b087220 */ /* 0x010fc80000400000 */
[----:B------:R-:W-:Y:S01]  /*0230*/  FMUL R9, R8, R9 ;  /* 0x0000000908097220 */ /* 0x000fe20000400000 */
[----:B------:R-:W-:Y:S06]  /*0240*/  @P0 EXIT ;  /* 0x000000000000094d */ /* 0x000fec0003800000 */
[----:B------:R-:W-:Y:S01]  /*0250*/  STG.E desc[UR4][R2.64], R9 ;  /* 0x0000000902007986 */ /* 0x000fe2000c101904 */
[----:B------:R-:W-:Y:S05]  /*0260*/  EXIT ;  /* 0x000000000000794d */ /* 0x000fea0003800000 */
.L_x_0:
[----:B------:R-:W-:-:S00]  /*0270*/  BRA `(.L_x_0) ;  /* 0xfffffffc00fc7947 */ /* 0x000fc0000383ffff */
[----:B------:R-:W-:-:S00]  /*0280*/  NOP ;  /* 0x0000000000007918 */ /* 0x000fc00000000000 */
[----:B------:R-:W-:-:S00]  /*0290*/  NOP ;  /* 0x0000000000007918 */ /* 0x000fc00000000000 */
[----:B------:R-:W-:-:S00]  /*02a0*/  NOP ;  /* 0x0000000000007918 */ /* 0x000fc00000000000 */
[----:B------:R-:W-:-:S00]  /*02b0*/  NOP ;  /* 0x0000000000007918 */ /* 0x000fc00000000000 */
[----:B------:R-:W-:-:S00]  /*02c0*/  NOP ;  /* 0x0000000000007918 */ /* 0x000fc00000000000 */
[----:B------:R-:W-:-:S00]  /*02d0*/  NOP ;  /* 0x0000000000007918 */ /* 0x000fc00000000000 */
[----:B------:R-:W-:-:S00]  /*02e0*/  NOP ;  /* 0x0000000000007918 */ /* 0x000fc00000000000 */
[----:B------:R-:W-:-:S00]  /*02f0*/  NOP ;  /* 0x0000000000007918 */ /* 0x000fc00000000000 */
.L_x_1:


//--------------------- .nv.global.init           --------------------------
	.section	.nv.global.init,"aw",@progbits
.nv.global.init:
	.type		_$_str,@object
	.size		_$_str,(.L_0 - _$_str)
_$_str:
        /*0000*/ 	.byte	0x5f, 0x5f, 0x43, 0x55, 0x44, 0x41, 0x5f, 0x46, 0x54, 0x5a, 0x00
.L_0:


//--------------------- .nv.constant0.triton_poi_fused_add_mean_mul_pow_rsqrt_0 --------------------------
	.section	.nv.constant0.triton_poi_fused_add_mean_mul_pow_rsqrt_0,"a",@progbits
	.sectionflags	@""
	.align	4
.nv.constant0.triton_poi_fused_add_mean_mul_pow_rsqrt_0:
	.zero		556
